	.headerflags	@"EF_CUDA_TEXMODE_UNIFIED EF_CUDA_64BIT_ADDRESS EF_CUDA_ACCELERATORS EF_CUDA_SM90 EF_CUDA_VIRTUAL_SM(EF_CUDA_SM90)"
	.elftype	@"ET_EXEC"


//--------------------- .nv.info                  --------------------------
	.section	.nv.info,"",@"SHT_CUDA_INFO"
	.align	4


	//----- nvinfo : EIATTR_REGCOUNT
	.align		4
        /*0000*/ 	.byte	0x04, 0x2f
        /*0002*/ 	.short	(.L_1 - .L_0)
	.align		4
.L_0:
        /*0004*/ 	.word	index@(triton_poi_fused_convolution_leaky_relu_3)
        /*0008*/ 	.word	0x00000014


	//----- nvinfo : EIATTR_MIN_STACK_SIZE
	.align		4
.L_1:
        /*000c*/ 	.byte	0x04, 0x12
        /*000e*/ 	.short	(.L_3 - .L_2)
	.align		4
.L_2:
        /*0010*/ 	.word	index@(triton_poi_fused_convolution_leaky_relu_3)
        /*0014*/ 	.word	0x00000000


	//----- nvinfo : EIATTR_FRAME_SIZE
	.align		4
.L_3:
        /*0018*/ 	.byte	0x04, 0x11
        /*001a*/ 	.short	(.L_5 - .L_4)
	.align		4
.L_4:
        /*001c*/ 	.word	index@(triton_poi_fused_convolution_leaky_relu_3)
        /*0020*/ 	.word	0x00000000


	//----- nvinfo : EIATTR_MIN_STACK_SIZE
	.align		4
.L_5:
        /*0024*/ 	.byte	0x04, 0x12
        /*0026*/ 	.short	(.L_7 - .L_6)
	.align		4
.L_6:
        /*0028*/ 	.word	index@(triton_poi_fused_convolution_leaky_relu_3)
        /*002c*/ 	.word	0x00000000
.L_7:


//--------------------- .nv.info.triton_poi_fused_convolution_leaky_relu_3 --------------------------
	.section	.nv.info.triton_poi_fused_convolution_leaky_relu_3,"",@"SHT_CUDA_INFO"
	.sectionflags	@""
	.align	4


	//----- nvinfo : EIATTR_CUDA_API_VERSION
	.align		4
        /*0000*/ 	.byte	0x04, 0x37
        /*0002*/ 	.short	(.L_9 - .L_8)
.L_8:
        /*0004*/ 	.word	0x0000007c


	//----- nvinfo : EIATTR_KPARAM_INFO
	.align		4
.L_9:
        /*0008*/ 	.byte	0x04, 0x17
        /*000a*/ 	.short	(.L_11 - .L_10)
.L_10:
        /*000c*/ 	.word	0x00000000
        /*0010*/ 	.short	0x0005
        /*0012*/ 	.short	0x0028
        /*0014*/ 	.byte	0x00, 0xf0, 0x11, 0x00


	//----- nvinfo : EIATTR_KPARAM_INFO
	.align		4
.L_11:
        /*0018*/ 	.byte	0x04, 0x17
        /*001a*/ 	.short	(.L_13 - .L_12)
.L_12:
        /*001c*/ 	.word	0x00000000
        /*0020*/ 	.short	0x0004
        /*0022*/ 	.short	0x0020
        /*0024*/ 	.byte	0x00, 0xf4, 0x21, 0x00


	//----- nvinfo : EIATTR_KPARAM_INFO
	.align		4
.L_13:
        /*0028*/ 	.byte	0x04, 0x17
        /*002a*/ 	.short	(.L_15 - .L_14)
.L_14:
        /*002c*/ 	.word	0x00000000
        /*0030*/ 	.short	0x0003
        /*0032*/ 	.short	0x0018
        /*0034*/ 	.byte	0x00, 0xf4, 0x21, 0x00


	//----- nvinfo : EIATTR_KPARAM_INFO
	.align		4
.L_15:
        /*0038*/ 	.byte	0x04, 0x17
        /*003a*/ 	.short	(.L_17 - .L_16)
.L_16:
        /*003c*/ 	.word	0x00000000
        /*0040*/ 	.short	0x0002
        /*0042*/ 	.short	0x0010
        /*0044*/ 	.byte	0x00, 0xf4, 0x21, 0x00


	//----- nvinfo : EIATTR_KPARAM_INFO
	.align		4
.L_17:
        /*0048*/ 	.byte	0x04, 0x17
        /*004a*/ 	.short	(.L_19 - .L_18)
.L_18:
        /*004c*/ 	.word	0x00000000
        /*0050*/ 	.short	0x0001
        /*0052*/ 	.short	0x0008
        /*0054*/ 	.byte	0x00, 0xf4, 0x21, 0x00


	//----- nvinfo : EIATTR_KPARAM_INFO
	.align		4
.L_19:
        /*0058*/ 	.byte	0x04, 0x17
        /*005a*/ 	.short	(.L_21 - .L_20)
.L_20:
        /*005c*/ 	.word	0x00000000
        /*0060*/ 	.short	0x0000
        /*0062*/ 	.short	0x0000
        /*0064*/ 	.byte	0x00, 0xf4, 0x21, 0x00


	//----- nvinfo : EIATTR_SPARSE_MMA_MASK
	.align		4
.L_21:
        /*0068*/ 	.byte	0x03, 0x50
        /*006a*/ 	.short	0x0000


	//----- nvinfo : EIATTR_MAXREG_COUNT
	.align		4
        /*006c*/ 	.byte	0x03, 0x1b
        /*006e*/ 	.short	0x00ff


	//----- nvinfo : EIATTR_EXIT_INSTR_OFFSETS
	.align		4
        /*0070*/ 	.byte	0x04, 0x1c
        /*0072*/ 	.short	(.L_23 - .L_22)


	//   ....[0]....
.L_22:
        /*0074*/ 	.word	0x00000290


	//----- nvinfo : EIATTR_REQNTID
	.align		4
.L_23:
        /*0078*/ 	.byte	0x04, 0x10
        /*007a*/ 	.short	(.L_25 - .L_24)
.L_24:
        /*007c*/ 	.word	0x00000080
        /*0080*/ 	.word	0x00000001
        /*0084*/ 	.word	0x00000001


	//----- nvinfo : EIATTR_CBANK_PARAM_SIZE
	.align		4
.L_25:
        /*0088*/ 	.byte	0x03, 0x19
        /*008a*/ 	.short	0x002c


	//----- nvinfo : EIATTR_PARAM_CBANK
	.align		4
        /*008c*/ 	.byte	0x04, 0x0a
        /*008e*/ 	.short	(.L_27 - .L_26)
	.align		4
.L_26:
        /*0090*/ 	.word	index@(.nv.constant0.triton_poi_fused_convolution_leaky_relu_3)
        /*0094*/ 	.short	0x0210
        /*0096*/ 	.short	0x002c


	//----- nvinfo : EIATTR_SW_WAR
	.align		4
.L_27:
        /*0098*/ 	.byte	0x04, 0x36
        /*009a*/ 	.short	(.L_29 - .L_28)
.L_28:
        /*009c*/ 	.word	0x00000008
.L_29:


//--------------------- .nv.callgraph             --------------------------
	.section	.nv.callgraph,"",@"SHT_CUDA_CALLGRAPH"
	.align	4
	.sectionentsize	8
	.align		4
        /*0000*/ 	.word	0x00000000
	.align		4
        /*0004*/ 	.word	0xffffffff
	.align		4
        /*0008*/ 	.word	0x00000000
	.align		4
        /*000c*/ 	.word	0xfffffffe
	.align		4
        /*0010*/ 	.word	0x00000000
	.align		4
        /*0014*/ 	.word	0xfffffffd
	.align		4
        /*0018*/ 	.word	0x00000000
	.align		4
        /*001c*/ 	.word	0xfffffffc


//--------------------- .text.triton_poi_fused_convolution_leaky_relu_3 --------------------------
	.section	.text.triton_poi_fused_convolution_leaky_relu_3,"ax",@progbits
	.align	128
        .global         triton_poi_fused_convolution_leaky_relu_3
        .type           triton_poi_fused_convolution_leaky_relu_3,@function
        .size           triton_poi_fused_convolution_leaky_relu_3,(.L_x_1 - triton_poi_fused_convolution_leaky_relu_3)
        .other          triton_poi_fused_convolution_leaky_relu_3,@"STO_CUDA_ENTRY STV_DEFAULT"
triton_poi_fused_convolution_leaky_relu_3:
.text.triton_poi_fused_convolution_leaky_relu_3:
[----:B------:R-:W-:Y:S01]  /*0000*/  LDC R1, c[0x0][0x28] ;  /* 0x00000a00ff017b82 */ /* 0x000fe20000000800 */
[----:B------:R-:W1:Y:S07]  /*0010*/  S2R R0, SR_TID.X ;  /* 0x0000000000007919 */ /* 0x000e6e0000002100 */
[----:B------:R-:W2:Y:S01]  /*0020*/  LDC.64 R2, c[0x0][0x210] ;  /* 0x00008400ff027b82 */ /* 0x000ea20000000a00 */
[----:B------:R-:W-:Y:S01]  /*0030*/  ULDC.64 UR4, c[0x0][0x208] ;  /* 0x0000820000047ab9 */ /* 0x000fe20000000a00 */
[----:B------:R-:W-:Y:S01]  /*0040*/  ULDC.64 UR6, c[0x0][0x228] ;  /* 0x00008a0000067ab9 */ /* 0x000fe20000000a00 */
[----:B------:R-:W3:Y:S01]  /*0050*/  S2R R11, SR_CTAID.X ;  /* 0x00000000000b7919 */ /* 0x000ee20000002500 */
[----:B------:R-:W-:-:S04]  /*0060*/  ULDC.64 UR8, c[0x0][0x230] ;  /* 0x00008c0000087ab9 */ /* 0x000fc80000000a00 */
[----:B------:R-:W4:Y:S01]  /*0070*/  LDC.64 R6, c[0x0][0x218] ;  /* 0x00008600ff067b82 */ /* 0x000f220000000a00 */
[----:B-1----:R-:W-:Y:S02]  /*0080*/  LOP3.LUT R0, R0, 0x7f, RZ, 0xc0, !PT ;  /* 0x0000007f00007812 */ /* 0x002fe400078ec0ff */
[----:B---3--:R-:W-:-:S03]  /*0090*/  SHF.R.S32.HI R4, RZ, 0x18, R11 ;  /* 0x00000018ff047819 */ /* 0x008fc6000001140b */
[----:B------:R-:W-:Y:S01]  /*00a0*/  IMAD R11, R11, 0x80, R0 ;  /* 0x000000800b0b7824 */ /* 0x000fe200078e0200 */
[----:B------:R-:W-:-:S03]  /*00b0*/  SGXT R0, R4, 0x1 ;  /* 0x000000010400781a */ /* 0x000fc60000000200 */
[C---:B--2---:R-:W-:Y:S01]  /*00c0*/  IMAD.WIDE R2, R11.reuse, 0x4, R2 ;  /* 0x000000040b027825 */ /* 0x044fe200078e0202 */
[----:B------:R-:W1:Y:S01]  /*00d0*/  LDC.64 R4, c[0x0][0x220] ;  /* 0x00008800ff047b82 */ /* 0x000e620000000a00 */
[----:B------:R-:W-:Y:S02]  /*00e0*/  LEA.HI R0, R0, R11, RZ, 0x6 ;  /* 0x0000000b00007211 */ /* 0x000fe400078f30ff */
[----:B----4-:R-:W-:Y:S02]  /*00f0*/  IMAD.WIDE R6, R11, 0x4, R6 ;  /* 0x000000040b067825 */ /* 0x010fe400078e0206 */
[----:B------:R-:W-:-:S03]  /*0100*/  SHF.R.S32.HI R0, RZ, 0x6, R0 ;  /* 0x00000006ff007819 */ /* 0x000fc60000011400 */
[----:B------:R-:W2:Y:S01]  /*0110*/  LDG.E R12, desc[UR4][R6.64] ;  /* 0x00000004060c7981 */ /* 0x000ea2000c1e1900 */
[----:B------:R-:W-:-:S04]  /*0120*/  LEA.HI R8, R0, R0, RZ, 0x7 ;  /* 0x0000000000087211 */ /* 0x000fc800078f38ff */
[----:B------:R-:W-:-:S05]  /*0130*/  LOP3.LUT R9, R8, 0xffffff80, RZ, 0xc0, !PT ;  /* 0xffffff8008097812 */ /* 0x000fca00078ec0ff */
[----:B------:R-:W-:Y:S02]  /*0140*/  IMAD.IADD R9, R0, 0x1, -R9 ;  /* 0x0000000100097824 */ /* 0x000fe400078e0a09 */
[----:B------:R-:W3:Y:S02]  /*0150*/  LDG.E R0, desc[UR4][R2.64] ;  /* 0x0000000402007981 */ /* 0x000ee4000c1e1900 */
[----:B-1----:R-:W-:-:S06]  /*0160*/  IMAD.WIDE R4, R9, 0x4, R4 ;  /* 0x0000000409047825 */ /* 0x002fcc00078e0204 */
[----:B------:R-:W3:Y:S01]  /*0170*/  LDG.E.EL R5, desc[UR4][R4.64] ;  /* 0x0000000404057981 */ /* 0x000ee2000c2e1900 */
[----:B------:R-:W-:Y:S02]  /*0180*/  SHF.R.S32.HI R14, RZ, 0x1f, R11 ;  /* 0x0000001fff0e7819 */ /* 0x000fe4000001140b */
[----:B------:R-:W-:Y:S02]  /*0190*/  IADD3 R8, P2, R11, UR6, RZ ;  /* 0x000000060b087c10 */ /* 0x000fe4000ff5e0ff */
[----:B------:R-:W-:Y:S02]  /*01a0*/  IADD3 R10, P3, R11, UR8, RZ ;  /* 0x000000080b0a7c10 */ /* 0x000fe4000ff7e0ff */
[----:B------:R-:W-:Y:S02]  /*01b0*/  IADD3.X R9, R14, UR7, RZ, P2, !PT ;  /* 0x000000070e097c10 */ /* 0x000fe400097fe4ff */
[----:B------:R-:W-:Y:S02]  /*01c0*/  IADD3.X R11, R14, UR9, RZ, P3, !PT ;  /* 0x000000090e0b7c10 */ /* 0x000fe40009ffe4ff */
[----:B---3--:R-:W-:-:S02]  /*01d0*/  FSETP.GT.AND P0, PT, R0, -R5, PT ;  /* 0x800000050000720b */ /* 0x008fc40003f04000 */
[C---:B--2---:R-:W-:Y:S01]  /*01e0*/  FSETP.GT.AND P1, PT, R5.reuse, -R12, PT ;  /* 0x8000000c0500720b */ /* 0x044fe20003f24000 */
[----:B------:R-:W-:Y:S01]  /*01f0*/  FADD R13, R0, R5 ;  /* 0x00000005000d7221 */ /* 0x000fe20000000000 */
[----:B------:R-:W-:Y:S01]  /*0200*/  FADD R5, R5, R12 ;  /* 0x0000000c05057221 */ /* 0x000fe20000000000 */
[----:B------:R-:W-:Y:S02]  /*0210*/  SEL R15, RZ, 0x1, !P0 ;  /* 0x00000001ff0f7807 */ /* 0x000fe40004000000 */
[----:B------:R-:W-:-:S06]  /*0220*/  SEL R17, RZ, 0x1, !P1 ;  /* 0x00000001ff117807 */ /* 0x000fcc0004800000 */
[----:B------:R-:W-:Y:S02]  /*0230*/  @!P0 FMUL R13, R13, 0.10000000149011611938 ;  /* 0x3dcccccd0d0d8820 */ /* 0x000fe40000400000 */
[----:B------:R-:W-:Y:S01]  /*0240*/  @!P1 FMUL R5, R5, 0.10000000149011611938 ;  /* 0x3dcccccd05059820 */ /* 0x000fe20000400000 */
[----:B------:R-:W-:Y:S04]  /*0250*/  STG.E.U8 desc[UR4][R8.64], R15 ;  /* 0x0000000f08007986 */ /* 0x000fe8000c101104 */
[----:B------:R-:W-:Y:S04]  /*0260*/  STG.E desc[UR4][R2.64], R13 ;  /* 0x0000000d02007986 */ /* 0x000fe8000c101904 */
[----:B------:R-:W-:Y:S04]  /*0270*/  STG.E.U8 desc[UR4][R10.64], R17 ;  /* 0x000000110a007986 */ /* 0x000fe8000c101104 */
[----:B------:R-:W-:Y:S01]  /*0280*/  STG.E desc[UR4][R6.64], R5 ;  /* 0x0000000506007986 */ /* 0x000fe2000c101904 */
[----:B------:R-:W-:Y:S05]  /*0290*/  EXIT ;  /* 0x000000000000794d */ /* 0x000fea0003800000 */
.L_x_0:
[----:B------:R-:W-:-:S00]  /*02a0*/  BRA `(.L_x_0) ;  /* 0xfffffffc00fc7947 */ /* 0x000fc0000383ffff */
[----:B------:R-:W-:-:S00]  /*02b0*/  NOP ;  /* 0x0000000000007918 */ /* 0x000fc00000000000 */
        /* <DEDUP_REMOVED lines=12> */
.L_x_1:


//--------------------- .nv.constant0.triton_poi_fused_convolution_leaky_relu_3 --------------------------
	.section	.nv.constant0.triton_poi_fused_convolution_leaky_relu_3,"a",@progbits
	.sectionflags	@""
	.align	4
.nv.constant0.triton_poi_fused_convolution_leaky_relu_3:
	.zero		572
